//
// Generated by NVIDIA NVVM Compiler
//
// Compiler Build ID: CL-36424714
// Cuda compilation tools, release 13.0, V13.0.88
// Based on NVVM 20.0.0
//

.version 9.0
.target sm_100
.address_size 64

	// .globl	_Z18reductionOptimizedPfS_i
// _ZZ18reductionOptimizedPfS_iE5sdata has been demoted

.visible .entry _Z18reductionOptimizedPfS_i(
	.param .u64 .ptr .align 1 _Z18reductionOptimizedPfS_i_param_0,
	.param .u64 .ptr .align 1 _Z18reductionOptimizedPfS_i_param_1,
	.param .u32 _Z18reductionOptimizedPfS_i_param_2
)
{
	.reg .pred 	%p<7>;
	.reg .b32 	%r<18>;
	.reg .b32 	%f<11>;
	.reg .b64 	%rd<11>;
	// demoted variable
	.shared .align 4 .b8 _ZZ18reductionOptimizedPfS_iE5sdata[1024];
	ld.param.u64 	%rd3, [_Z18reductionOptimizedPfS_i_param_0];
	ld.param.u64 	%rd2, [_Z18reductionOptimizedPfS_i_param_1];
	ld.param.u32 	%r9, [_Z18reductionOptimizedPfS_i_param_2];
	cvta.to.global.u64 	%rd1, %rd3;
	mov.u32 	%r1, %tid.x;
	mov.u32 	%r2, %ctaid.x;
	mov.u32 	%r17, %ntid.x;
	mul.lo.s32 	%r10, %r17, %r2;
	shl.b32 	%r11, %r10, 1;
	add.s32 	%r4, %r11, %r1;
	shl.b32 	%r12, %r1, 2;
	mov.u32 	%r13, _ZZ18reductionOptimizedPfS_iE5sdata;
	add.s32 	%r5, %r13, %r12;
	mov.b32 	%r14, 0;
	st.shared.u32 	[%r5], %r14;
	setp.ge.s32 	%p1, %r4, %r9;
	mov.f32 	%f10, 0f00000000;
	@%p1 bra 	$L__BB0_2;
	mul.wide.s32 	%rd4, %r4, 4;
	add.s64 	%rd5, %rd1, %rd4;
	ld.global.f32 	%f10, [%rd5];
	st.shared.f32 	[%r5], %f10;
$L__BB0_2:
	add.s32 	%r6, %r4, %r17;
	setp.ge.u32 	%p2, %r6, %r9;
	@%p2 bra 	$L__BB0_4;
	mul.wide.u32 	%rd6, %r6, 4;
	add.s64 	%rd7, %rd1, %rd6;
	ld.global.f32 	%f4, [%rd7];
	add.f32 	%f5, %f4, %f10;
	st.shared.f32 	[%r5], %f5;
$L__BB0_4:
	bar.sync 	0;
	setp.lt.u32 	%p3, %r17, 2;
	@%p3 bra 	$L__BB0_8;
$L__BB0_5:
	shr.u32 	%r8, %r17, 1;
	setp.ge.u32 	%p4, %r1, %r8;
	@%p4 bra 	$L__BB0_7;
	shl.b32 	%r15, %r8, 2;
	add.s32 	%r16, %r5, %r15;
	ld.shared.f32 	%f6, [%r16];
	ld.shared.f32 	%f7, [%r5];
	add.f32 	%f8, %f6, %f7;
	st.shared.f32 	[%r5], %f8;
$L__BB0_7:
	bar.sync 	0;
	setp.gt.u32 	%p5, %r17, 3;
	mov.u32 	%r17, %r8;
	@%p5 bra 	$L__BB0_5;
$L__BB0_8:
	setp.ne.s32 	%p6, %r1, 0;
	@%p6 bra 	$L__BB0_10;
	ld.shared.f32 	%f9, [_ZZ18reductionOptimizedPfS_iE5sdata];
	cvta.to.global.u64 	%rd8, %rd2;
	mul.wide.u32 	%rd9, %r2, 4;
	add.s64 	%rd10, %rd8, %rd9;
	st.global.f32 	[%rd10], %f9;
$L__BB0_10:
	ret;

}


// ===== COMPILED SASS (sm_100) =====

	.target	sm_100

	.elftype	@"ET_EXEC"


//--------------------- .note.nv.tkinfo           --------------------------
	.section	.note.nv.tkinfo,"",@"SHT_NOTE"
	.sectionflags	@"SHF_NOTE_NV_TKINFO"
	.tkinfo
        /*0018*/ 	.word	0x00000002
        /*0030*/ 	.string	""
        /*0030*/ 	.string	"ptxas"
        /*0030*/ 	.string	"Cuda compilation tools, release 13.0, V13.0.88"
        /*0030*/ 	.string	"Build cuda_13.0.r13.0/compiler.36424714_0"
        /*0030*/ 	.string	"-arch sm_100 -m 64 "



//--------------------- .note.nv.cuinfo           --------------------------
	.section	.note.nv.cuinfo,"",@"SHT_NOTE"
	.sectionflags	@"SHF_NOTE_NV_CUINFO"
        /*0018*/ 	.short	0x0002
        /*001a*/ 	.short	0x0064
        /*001c*/ 	.short	0x0082
	.zero		2


//--------------------- .nv.info                  --------------------------
	.section	.nv.info,"",@"SHT_CUDA_INFO"
	.align	4


	//----- nvinfo : EIATTR_REGCOUNT
	.align		4
        /*0000*/ 	.byte	0x04, 0x2f
        /*0002*/ 	.short	(.L_1 - .L_0)
	.align		4
.L_0:
        /*0004*/ 	.word	index@(_Z18reductionOptimizedPfS_i)
        /*0008*/ 	.word	0x00000012


	//----- nvinfo : EIATTR_FRAME_SIZE
	.align		4
.L_1:
        /*000c*/ 	.byte	0x04, 0x11
        /*000e*/ 	.short	(.L_3 - .L_2)
	.align		4
.L_2:
        /*0010*/ 	.word	index@(_Z18reductionOptimizedPfS_i)
        /*0014*/ 	.word	0x00000000


	//----- nvinfo : EIATTR_MIN_STACK_SIZE
	.align		4
.L_3:
        /*0018*/ 	.byte	0x04, 0x12
        /*001a*/ 	.short	(.L_5 - .L_4)
	.align		4
.L_4:
        /*001c*/ 	.word	index@(_Z18reductionOptimizedPfS_i)
        /*0020*/ 	.word	0x00000000
.L_5:


//--------------------- .nv.compat                --------------------------
	.section	.nv.compat,"",@"SHT_CUDA_COMPAT_INFO"
	.align	4
        /*0000*/ 	.byte	0x02, 0x09, 0x00, 0x00, 0x02, 0x02, 0x01, 0x00, 0x02, 0x05, 0x05, 0x00, 0x03, 0x07, 0x01, 0x01
        /*0010*/ 	.byte	0x02, 0x03, 0x00, 0x00, 0x02, 0x06, 0x01, 0x00, 0x04, 0x0b, 0x08, 0x00, 0x09, 0x00, 0x00, 0x00
        /*0020*/ 	.byte	0x00, 0x00, 0x00, 0x00


//--------------------- .nv.info._Z18reductionOptimizedPfS_i --------------------------
	.section	.nv.info._Z18reductionOptimizedPfS_i,"",@"SHT_CUDA_INFO"
	.sectionflags	@""
	.align	4


	//----- nvinfo : EIATTR_CUDA_API_VERSION
	.align		4
        /*0000*/ 	.byte	0x04, 0x37
        /*0002*/ 	.short	(.L_7 - .L_6)
.L_6:
        /*0004*/ 	.word	0x00000082


	//----- nvinfo : EIATTR_KPARAM_INFO
	.align		4
.L_7:
        /*0008*/ 	.byte	0x04, 0x17
        /*000a*/ 	.short	(.L_9 - .L_8)
.L_8:
        /*000c*/ 	.word	0x00000000
        /*0010*/ 	.short	0x0002
        /*0012*/ 	.short	0x0010
        /*0014*/ 	.byte	0x00, 0xf0, 0x11, 0x00


	//----- nvinfo : EIATTR_KPARAM_INFO
	.align		4
.L_9:
        /*0018*/ 	.byte	0x04, 0x17
        /*001a*/ 	.short	(.L_11 - .L_10)
.L_10:
        /*001c*/ 	.word	0x00000000
        /*0020*/ 	.short	0x0001
        /*0022*/ 	.short	0x0008
        /*0024*/ 	.byte	0x00, 0xf5, 0x21, 0x00


	//----- nvinfo : EIATTR_KPARAM_INFO
	.align		4
.L_11:
        /*0028*/ 	.byte	0x04, 0x17
        /*002a*/ 	.short	(.L_13 - .L_12)
.L_12:
        /*002c*/ 	.word	0x00000000
        /*0030*/ 	.short	0x0000
        /*0032*/ 	.short	0x0000
        /*0034*/ 	.byte	0x00, 0xf5, 0x21, 0x00


	//----- nvinfo : EIATTR_SPARSE_MMA_MASK
	.align		4
.L_13:
        /*0038*/ 	.byte	0x03, 0x50
        /*003a*/ 	.short	0x0000


	//----- nvinfo : EIATTR_MAXREG_COUNT
	.align		4
        /*003c*/ 	.byte	0x03, 0x1b
        /*003e*/ 	.short	0x00ff


	//----- nvinfo : EIATTR_NUM_BARRIERS
	.align		4
        /*0040*/ 	.byte	0x02, 0x4c
        /*0042*/ 	.byte	0x01
	.zero		1


	//----- nvinfo : EIATTR_MERCURY_ISA_VERSION
	.align		4
        /*0044*/ 	.byte	0x03, 0x5f
        /*0046*/ 	.short	0x0101


	//----- nvinfo : EIATTR_VRC_CTA_INIT_COUNT
	.align		4
        /*0048*/ 	.byte	0x02, 0x4a
	.zero		1
	.zero		1


	//----- nvinfo : EIATTR_EXIT_INSTR_OFFSETS
	.align		4
        /*004c*/ 	.byte	0x04, 0x1c
        /*004e*/ 	.short	(.L_15 - .L_14)


	//   ....[0]....
.L_14:
        /*0050*/ 	.word	0x000002b0


	//   ....[1]....
        /*0054*/ 	.word	0x00000330


	//----- nvinfo : EIATTR_CBANK_PARAM_SIZE
	.align		4
.L_15:
        /*0058*/ 	.byte	0x03, 0x19
        /*005a*/ 	.short	0x0014


	//----- nvinfo : EIATTR_PARAM_CBANK
	.align		4
        /*005c*/ 	.byte	0x04, 0x0a
        /*005e*/ 	.short	(.L_17 - .L_16)
	.align		4
.L_16:
        /*0060*/ 	.word	index@(.nv.constant0._Z18reductionOptimizedPfS_i)
        /*0064*/ 	.short	0x0380
        /*0066*/ 	.short	0x0014


	//----- nvinfo : EIATTR_SW_WAR
	.align		4
.L_17:
        /*0068*/ 	.byte	0x04, 0x36
        /*006a*/ 	.short	(.L_19 - .L_18)
.L_18:
        /*006c*/ 	.word	0x00000008
.L_19:


//--------------------- .nv.callgraph             --------------------------
	.section	.nv.callgraph,"",@"SHT_CUDA_CALLGRAPH"
	.align	4
	.sectionentsize	8
	.align		4
        /*0000*/ 	.word	0x00000000
	.align		4
        /*0004*/ 	.word	0xffffffff
	.align		4
        /*0008*/ 	.word	0x00000000
	.align		4
        /*000c*/ 	.word	0xfffffffe
	.align		4
        /*0010*/ 	.word	0x00000000
	.align		4
        /*0014*/ 	.word	0xfffffffd
	.align		4
        /*0018*/ 	.word	0x00000000
	.align		4
        /*001c*/ 	.word	0xfffffffc


//--------------------- .text._Z18reductionOptimizedPfS_i --------------------------
	.section	.text._Z18reductionOptimizedPfS_i,"ax",@progbits
	.align	128
        .global         _Z18reductionOptimizedPfS_i
        .type           _Z18reductionOptimizedPfS_i,@function
        .size           _Z18reductionOptimizedPfS_i,(.L_x_3 - _Z18reductionOptimizedPfS_i)
        .other          _Z18reductionOptimizedPfS_i,@"STO_CUDA_ENTRY STV_DEFAULT"
_Z18reductionOptimizedPfS_i:
.text._Z18reductionOptimizedPfS_i:
[----:B------:R-:W-:Y:S01]  /*0000*/  LDC R1, c[0x0][0x37c] ;  /* 0x0000df00ff017b82 */ /* 0x000fe20000000800 */
[----:B------:R-:W0:Y:S01]  /*0010*/  S2R R11, SR_CTAID.X ;  /* 0x00000000000b7919 */ /* 0x000e220000002500 */
[----:B------:R-:W1:Y:S01]  /*0020*/  LDCU UR4, c[0x0][0x360] ;  /* 0x00006c00ff0477ac */ /* 0x000e620008000800 */
[----:B------:R-:W-:Y:S01]  /*0030*/  IMAD.MOV.U32 R15, RZ, RZ, RZ ;  /* 0x000000ffff0f7224 */ /* 0x000fe200078e00ff */
[----:B------:R-:W2:Y:S01]  /*0040*/  S2R R9, SR_TID.X ;  /* 0x0000000000097919 */ /* 0x000ea20000002100 */
[----:B------:R-:W3:Y:S01]  /*0050*/  LDCU UR5, c[0x0][0x390] ;  /* 0x00007200ff0577ac */ /* 0x000ee20008000800 */
[----:B------:R-:W4:Y:S01]  /*0060*/  LDCU.64 UR6, c[0x0][0x358] ;  /* 0x00006b00ff0677ac */ /* 0x000f220008000a00 */
[----:B-1----:R-:W-:Y:S02]  /*0070*/  IMAD.U32 R6, RZ, RZ, UR4 ;  /* 0x00000004ff067e24 */ /* 0x002fe4000f8e00ff */
[----:B0-----:R-:W-:-:S04]  /*0080*/  IMAD R0, R11, UR4, RZ ;  /* 0x000000040b007c24 */ /* 0x001fc8000f8e02ff */
[----:B--2---:R-:W-:-:S05]  /*0090*/  IMAD R7, R0, 0x2, R9 ;  /* 0x0000000200077824 */ /* 0x004fca00078e0209 */
[C---:B------:R-:W-:Y:S02]  /*00a0*/  IADD3 R13, PT, PT, R7.reuse, R6, RZ ;  /* 0x00000006070d7210 */ /* 0x040fe40007ffe0ff */
[----:B---3--:R-:W-:Y:S02]  /*00b0*/  ISETP.GE.AND P1, PT, R7, UR5, PT ;  /* 0x0000000507007c0c */ /* 0x008fe4000bf26270 */
[----:B------:R-:W-:-:S11]  /*00c0*/  ISETP.GE.U32.AND P0, PT, R13, UR5, PT ;  /* 0x000000050d007c0c */ /* 0x000fd6000bf06070 */
[----:B------:R-:W0:Y:S08]  /*00d0*/  @!P1 LDC.64 R2, c[0x0][0x380] ;  /* 0x0000e000ff029b82 */ /* 0x000e300000000a00 */
[----:B------:R-:W1:Y:S01]  /*00e0*/  @!P0 LDC.64 R4, c[0x0][0x380] ;  /* 0x0000e000ff048b82 */ /* 0x000e620000000a00 */
[----:B0-----:R-:W-:-:S05]  /*00f0*/  @!P1 IMAD.WIDE R2, R7, 0x4, R2 ;  /* 0x0000000407029825 */ /* 0x001fca00078e0202 */
[----:B----4-:R-:W2:Y:S01]  /*0100*/  @!P1 LDG.E R15, desc[UR6][R2.64] ;  /* 0x00000006020f9981 */ /* 0x010ea2000c1e1900 */
[----:B-1----:R-:W-:-:S06]  /*0110*/  @!P0 IMAD.WIDE.U32 R4, R13, 0x4, R4 ;  /* 0x000000040d048825 */ /* 0x002fcc00078e0004 */
[----:B------:R-:W3:Y:S01]  /*0120*/  @!P0 LDG.E R4, desc[UR6][R4.64] ;  /* 0x0000000604048981 */ /* 0x000ee2000c1e1900 */
[----:B------:R-:W0:Y:S01]  /*0130*/  S2UR UR5, SR_CgaCtaId ;  /* 0x00000000000579c3 */ /* 0x000e220000008800 */
[----:B------:R-:W-:Y:S01]  /*0140*/  HFMA2 R7, -RZ, RZ, 0, 0 ;  /* 0x00000000ff077431 */ /* 0x000fe200000001ff */
[----:B------:R-:W-:Y:S01]  /*0150*/  UMOV UR4, 0x400 ;  /* 0x0000040000047882 */ /* 0x000fe20000000000 */
[----:B------:R-:W-:Y:S01]  /*0160*/  ISETP.GE.U32.AND P2, PT, R6, 0x2, PT ;  /* 0x000000020600780c */ /* 0x000fe20003f46070 */
[----:B0-----:R-:W-:-:S06]  /*0170*/  ULEA UR4, UR5, UR4, 0x18 ;  /* 0x0000000405047291 */ /* 0x001fcc000f8ec0ff */
[----:B------:R-:W-:Y:S01]  /*0180*/  LEA R0, R9, UR4, 0x2 ;  /* 0x0000000409007c11 */ /* 0x000fe2000f8e10ff */
[----:B--2---:R-:W-:-:S04]  /*0190*/  @!P1 IMAD.MOV.U32 R7, RZ, RZ, R15 ;  /* 0x000000ffff079224 */ /* 0x004fc800078e000f */
[----:B------:R0:W-:Y:S01]  /*01a0*/  STS [R0], R15 ;  /* 0x0000000f00007388 */ /* 0x0001e20000000800 */
[----:B------:R-:W-:Y:S01]  /*01b0*/  ISETP.NE.AND P1, PT, R9, RZ, PT ;  /* 0x000000ff0900720c */ /* 0x000fe20003f25270 */
[----:B---3--:R-:W-:-:S05]  /*01c0*/  @!P0 FADD R7, R4, R7 ;  /* 0x0000000704078221 */ /* 0x008fca0000000000 */
[----:B------:R0:W-:Y:S01]  /*01d0*/  @!P0 STS [R0], R7 ;  /* 0x0000000700008388 */ /* 0x0001e20000000800 */
[----:B------:R-:W-:Y:S06]  /*01e0*/  BAR.SYNC.DEFER_BLOCKING 0x0 ;  /* 0x0000000000007b1d */ /* 0x000fec0000010000 */
[----:B------:R-:W-:Y:S05]  /*01f0*/  @!P2 BRA `(.L_x_0) ;  /* 0x00000000002ca947 */ /* 0x000fea0003800000 */
.L_x_1:
[----:B------:R-:W-:-:S04]  /*0200*/  SHF.R.U32.HI R4, RZ, 0x1, R6 ;  /* 0x00000001ff047819 */ /* 0x000fc80000011606 */
[----:B------:R-:W-:-:S13]  /*0210*/  ISETP.GE.U32.AND P0, PT, R9, R4, PT ;  /* 0x000000040900720c */ /* 0x000fda0003f06070 */
[----:B------:R-:W-:Y:S01]  /*0220*/  @!P0 LEA R2, R4, R0, 0x2 ;  /* 0x0000000004028211 */ /* 0x000fe200078e10ff */
[----:B------:R-:W-:Y:S05]  /*0230*/  @!P0 LDS R3, [R0] ;  /* 0x0000000000038984 */ /* 0x000fea0000000800 */
[----:B------:R-:W1:Y:S02]  /*0240*/  @!P0 LDS R2, [R2] ;  /* 0x0000000002028984 */ /* 0x000e640000000800 */
[----:B-1----:R-:W-:-:S05]  /*0250*/  @!P0 FADD R3, R2, R3 ;  /* 0x0000000302038221 */ /* 0x002fca0000000000 */
[----:B------:R1:W-:Y:S01]  /*0260*/  @!P0 STS [R0], R3 ;  /* 0x0000000300008388 */ /* 0x0003e20000000800 */
[----:B------:R-:W-:Y:S01]  /*0270*/  BAR.SYNC.DEFER_BLOCKING 0x0 ;  /* 0x0000000000007b1d */ /* 0x000fe20000010000 */
[----:B------:R-:W-:Y:S01]  /*0280*/  ISETP.GT.U32.AND P0, PT, R6, 0x3, PT ;  /* 0x000000030600780c */ /* 0x000fe20003f04070 */
[----:B------:R-:W-:-:S12]  /*0290*/  IMAD.MOV.U32 R6, RZ, RZ, R4 ;  /* 0x000000ffff067224 */ /* 0x000fd800078e0004 */
[----:B-1----:R-:W-:Y:S05]  /*02a0*/  @P0 BRA `(.L_x_1) ;  /* 0xfffffffc00d40947 */ /* 0x002fea000383ffff */
.L_x_0:
[----:B------:R-:W-:Y:S05]  /*02b0*/  @P1 EXIT ;  /* 0x000000000000194d */ /* 0x000fea0003800000 */
[----:B------:R-:W1:Y:S01]  /*02c0*/  S2UR UR5, SR_CgaCtaId ;  /* 0x00000000000579c3 */ /* 0x000e620000008800 */
[----:B------:R-:W-:-:S07]  /*02d0*/  UMOV UR4, 0x400 ;  /* 0x0000040000047882 */ /* 0x000fce0000000000 */
[----:B------:R-:W2:Y:S01]  /*02e0*/  LDC.64 R2, c[0x0][0x388] ;  /* 0x0000e200ff027b82 */ /* 0x000ea20000000a00 */
[----:B-1----:R-:W-:Y:S01]  /*02f0*/  ULEA UR4, UR5, UR4, 0x18 ;  /* 0x0000000405047291 */ /* 0x002fe2000f8ec0ff */
[----:B--2---:R-:W-:-:S08]  /*0300*/  IMAD.WIDE.U32 R2, R11, 0x4, R2 ;  /* 0x000000040b027825 */ /* 0x004fd000078e0002 */
[----:B------:R-:W1:Y:S04]  /*0310*/  LDS R5, [UR4] ;  /* 0x00000004ff057984 */ /* 0x000e680008000800 */
[----:B-1----:R-:W-:Y:S01]  /*0320*/  STG.E desc[UR6][R2.64], R5 ;  /* 0x0000000502007986 */ /* 0x002fe2000c101906 */
[----:B------:R-:W-:Y:S05]  /*0330*/  EXIT ;  /* 0x000000000000794d */ /* 0x000fea0003800000 */
.L_x_2:
[----:B------:R-:W-:-:S00]  /*0340*/  BRA `(.L_x_2) ;  /* 0xfffffffc00fc7947 */ /* 0x000fc0000383ffff */
[----:B------:R-:W-:-:S00]  /*0350*/  NOP ;  /* 0x0000000000007918 */ /* 0x000fc00000000000 */
        /* <DEDUP_REMOVED lines=10> */
.L_x_3:


//--------------------- .nv.shared._Z18reductionOptimizedPfS_i --------------------------
	.section	.nv.shared._Z18reductionOptimizedPfS_i,"aw",@nobits
	.sectionflags	@""
	.align	4
.nv.shared._Z18reductionOptimizedPfS_i:
	.zero		2048


//--------------------- .nv.shared.reserved.0     --------------------------
	.section	.nv.shared.reserved.0,"aw",@nobits
	.weak		__nv_reservedSMEM_offset_0_alias
	.size		__nv_reservedSMEM_offset_0_alias, 0, 64
	.other		__nv_reservedSMEM_offset_0_alias,@"STO_CUDA_RESERVED_SHARED STV_DEFAULT"
__nv_reservedSMEM_offset_0_alias:
	.zero		0
	.zero		64


//--------------------- .nv.constant0._Z18reductionOptimizedPfS_i --------------------------
	.section	.nv.constant0._Z18reductionOptimizedPfS_i,"a",@progbits
	.sectionflags	@""
	.align	4
.nv.constant0._Z18reductionOptimizedPfS_i:
	.zero		916


//--------------------- SYMBOLS --------------------------

	.type		.nv.reservedSmem.offset0,@object
	.size		.nv.reservedSmem.offset0,0x4
	.type		.nv.reservedSmem.cap,@object
	.size		.nv.reservedSmem.cap,0x4
